//
// Generated by NVIDIA NVVM Compiler
//
// Compiler Build ID: CL-36424714
// Cuda compilation tools, release 13.0, V13.0.88
// Based on NVVM 20.0.0
//

.version 9.0
.target sm_100
.address_size 64

	// .globl	_Z9vectorAddPKiS0_Pii

.visible .entry _Z9vectorAddPKiS0_Pii(
	.param .u64 .ptr .align 1 _Z9vectorAddPKiS0_Pii_param_0,
	.param .u64 .ptr .align 1 _Z9vectorAddPKiS0_Pii_param_1,
	.param .u64 .ptr .align 1 _Z9vectorAddPKiS0_Pii_param_2,
	.param .u32 _Z9vectorAddPKiS0_Pii_param_3
)
{
	.reg .pred 	%p<2>;
	.reg .b32 	%r<9>;
	.reg .b64 	%rd<11>;

	ld.param.u64 	%rd1, [_Z9vectorAddPKiS0_Pii_param_0];
	ld.param.u64 	%rd2, [_Z9vectorAddPKiS0_Pii_param_1];
	ld.param.u64 	%rd3, [_Z9vectorAddPKiS0_Pii_param_2];
	ld.param.u32 	%r2, [_Z9vectorAddPKiS0_Pii_param_3];
	mov.u32 	%r3, %tid.x;
	mov.u32 	%r4, %ntid.x;
	mov.u32 	%r5, %ctaid.x;
	mad.lo.s32 	%r1, %r4, %r5, %r3;
	setp.ge.s32 	%p1, %r1, %r2;
	@%p1 bra 	$L__BB0_2;
	cvta.to.global.u64 	%rd4, %rd1;
	cvta.to.global.u64 	%rd5, %rd2;
	cvta.to.global.u64 	%rd6, %rd3;
	mul.wide.s32 	%rd7, %r1, 4;
	add.s64 	%rd8, %rd4, %rd7;
	ld.global.u32 	%r6, [%rd8];
	add.s64 	%rd9, %rd5, %rd7;
	ld.global.u32 	%r7, [%rd9];
	add.s32 	%r8, %r7, %r6;
	add.s64 	%rd10, %rd6, %rd7;
	st.global.u32 	[%rd10], %r8;
$L__BB0_2:
	ret;

}


// ===== COMPILED SASS (sm_100) =====

	.target	sm_100

	.elftype	@"ET_EXEC"


//--------------------- .note.nv.tkinfo           --------------------------
	.section	.note.nv.tkinfo,"",@"SHT_NOTE"
	.sectionflags	@"SHF_NOTE_NV_TKINFO"
	.tkinfo
        /*0018*/ 	.word	0x00000002
        /*0030*/ 	.string	""
        /*0030*/ 	.string	"ptxas"
        /*0030*/ 	.string	"Cuda compilation tools, release 13.0, V13.0.88"
        /*0030*/ 	.string	"Build cuda_13.0.r13.0/compiler.36424714_0"
        /*0030*/ 	.string	"-arch sm_100 -m 64 "



//--------------------- .note.nv.cuinfo           --------------------------
	.section	.note.nv.cuinfo,"",@"SHT_NOTE"
	.sectionflags	@"SHF_NOTE_NV_CUINFO"
        /*0018*/ 	.short	0x0002
        /*001a*/ 	.short	0x0064
        /*001c*/ 	.short	0x0082
	.zero		2


//--------------------- .nv.info                  --------------------------
	.section	.nv.info,"",@"SHT_CUDA_INFO"
	.align	4


	//----- nvinfo : EIATTR_REGCOUNT
	.align		4
        /*0000*/ 	.byte	0x04, 0x2f
        /*0002*/ 	.short	(.L_1 - .L_0)
	.align		4
.L_0:
        /*0004*/ 	.word	index@(_Z9vectorAddPKiS0_Pii)
        /*0008*/ 	.word	0x0000000c


	//----- nvinfo : EIATTR_FRAME_SIZE
	.align		4
.L_1:
        /*000c*/ 	.byte	0x04, 0x11
        /*000e*/ 	.short	(.L_3 - .L_2)
	.align		4
.L_2:
        /*0010*/ 	.word	index@(_Z9vectorAddPKiS0_Pii)
        /*0014*/ 	.word	0x00000000


	//----- nvinfo : EIATTR_MIN_STACK_SIZE
	.align		4
.L_3:
        /*0018*/ 	.byte	0x04, 0x12
        /*001a*/ 	.short	(.L_5 - .L_4)
	.align		4
.L_4:
        /*001c*/ 	.word	index@(_Z9vectorAddPKiS0_Pii)
        /*0020*/ 	.word	0x00000000
.L_5:


//--------------------- .nv.compat                --------------------------
	.section	.nv.compat,"",@"SHT_CUDA_COMPAT_INFO"
	.align	4
        /*0000*/ 	.byte	0x02, 0x09, 0x00, 0x00, 0x02, 0x02, 0x01, 0x00, 0x02, 0x05, 0x05, 0x00, 0x03, 0x07, 0x01, 0x01
        /*0010*/ 	.byte	0x02, 0x03, 0x00, 0x00, 0x02, 0x06, 0x01, 0x00, 0x04, 0x0b, 0x08, 0x00, 0x09, 0x00, 0x00, 0x00
        /*0020*/ 	.byte	0x00, 0x00, 0x00, 0x00


//--------------------- .nv.info._Z9vectorAddPKiS0_Pii --------------------------
	.section	.nv.info._Z9vectorAddPKiS0_Pii,"",@"SHT_CUDA_INFO"
	.sectionflags	@""
	.align	4


	//----- nvinfo : EIATTR_CUDA_API_VERSION
	.align		4
        /*0000*/ 	.byte	0x04, 0x37
        /*0002*/ 	.short	(.L_7 - .L_6)
.L_6:
        /*0004*/ 	.word	0x00000082


	//----- nvinfo : EIATTR_KPARAM_INFO
	.align		4
.L_7:
        /*0008*/ 	.byte	0x04, 0x17
        /*000a*/ 	.short	(.L_9 - .L_8)
.L_8:
        /*000c*/ 	.word	0x00000000
        /*0010*/ 	.short	0x0003
        /*0012*/ 	.short	0x0018
        /*0014*/ 	.byte	0x00, 0xf0, 0x11, 0x00


	//----- nvinfo : EIATTR_KPARAM_INFO
	.align		4
.L_9:
        /*0018*/ 	.byte	0x04, 0x17
        /*001a*/ 	.short	(.L_11 - .L_10)
.L_10:
        /*001c*/ 	.word	0x00000000
        /*0020*/ 	.short	0x0002
        /*0022*/ 	.short	0x0010
        /*0024*/ 	.byte	0x00, 0xf5, 0x21, 0x00


	//----- nvinfo : EIATTR_KPARAM_INFO
	.align		4
.L_11:
        /*0028*/ 	.byte	0x04, 0x17
        /*002a*/ 	.short	(.L_13 - .L_12)
.L_12:
        /*002c*/ 	.word	0x00000000
        /*0030*/ 	.short	0x0001
        /*0032*/ 	.short	0x0008
        /*0034*/ 	.byte	0x00, 0xf5, 0x21, 0x00


	//----- nvinfo : EIATTR_KPARAM_INFO
	.align		4
.L_13:
        /*0038*/ 	.byte	0x04, 0x17
        /*003a*/ 	.short	(.L_15 - .L_14)
.L_14:
        /*003c*/ 	.word	0x00000000
        /*0040*/ 	.short	0x0000
        /*0042*/ 	.short	0x0000
        /*0044*/ 	.byte	0x00, 0xf5, 0x21, 0x00


	//----- nvinfo : EIATTR_SPARSE_MMA_MASK
	.align		4
.L_15:
        /*0048*/ 	.byte	0x03, 0x50
        /*004a*/ 	.short	0x0000


	//----- nvinfo : EIATTR_MAXREG_COUNT
	.align		4
        /*004c*/ 	.byte	0x03, 0x1b
        /*004e*/ 	.short	0x00ff


	//----- nvinfo : EIATTR_MERCURY_ISA_VERSION
	.align		4
        /*0050*/ 	.byte	0x03, 0x5f
        /*0052*/ 	.short	0x0101


	//----- nvinfo : EIATTR_VRC_CTA_INIT_COUNT
	.align		4
        /*0054*/ 	.byte	0x02, 0x4a
	.zero		1
	.zero		1


	//----- nvinfo : EIATTR_EXIT_INSTR_OFFSETS
	.align		4
        /*0058*/ 	.byte	0x04, 0x1c
        /*005a*/ 	.short	(.L_17 - .L_16)


	//   ....[0]....
.L_16:
        /*005c*/ 	.word	0x00000070


	//   ....[1]....
        /*0060*/ 	.word	0x00000130


	//----- nvinfo : EIATTR_CBANK_PARAM_SIZE
	.align		4
.L_17:
        /*0064*/ 	.byte	0x03, 0x19
        /*0066*/ 	.short	0x001c


	//----- nvinfo : EIATTR_PARAM_CBANK
	.align		4
        /*0068*/ 	.byte	0x04, 0x0a
        /*006a*/ 	.short	(.L_19 - .L_18)
	.align		4
.L_18:
        /*006c*/ 	.word	index@(.nv.constant0._Z9vectorAddPKiS0_Pii)
        /*0070*/ 	.short	0x0380
        /*0072*/ 	.short	0x001c


	//----- nvinfo : EIATTR_SW_WAR
	.align		4
.L_19:
        /*0074*/ 	.byte	0x04, 0x36
        /*0076*/ 	.short	(.L_21 - .L_20)
.L_20:
        /*0078*/ 	.word	0x00000008
.L_21:


//--------------------- .nv.callgraph             --------------------------
	.section	.nv.callgraph,"",@"SHT_CUDA_CALLGRAPH"
	.align	4
	.sectionentsize	8
	.align		4
        /*0000*/ 	.word	0x00000000
	.align		4
        /*0004*/ 	.word	0xffffffff
	.align		4
        /*0008*/ 	.word	0x00000000
	.align		4
        /*000c*/ 	.word	0xfffffffe
	.align		4
        /*0010*/ 	.word	0x00000000
	.align		4
        /*0014*/ 	.word	0xfffffffd
	.align		4
        /*0018*/ 	.word	0x00000000
	.align		4
        /*001c*/ 	.word	0xfffffffc


//--------------------- .text._Z9vectorAddPKiS0_Pii --------------------------
	.section	.text._Z9vectorAddPKiS0_Pii,"ax",@progbits
	.align	128
        .global         _Z9vectorAddPKiS0_Pii
        .type           _Z9vectorAddPKiS0_Pii,@function
        .size           _Z9vectorAddPKiS0_Pii,(.L_x_1 - _Z9vectorAddPKiS0_Pii)
        .other          _Z9vectorAddPKiS0_Pii,@"STO_CUDA_ENTRY STV_DEFAULT"
_Z9vectorAddPKiS0_Pii:
.text._Z9vectorAddPKiS0_Pii:
[----:B------:R-:W-:Y:S01]  /*0000*/  LDC R1, c[0x0][0x37c] ;  /* 0x0000df00ff017b82 */ /* 0x000fe20000000800 */
[----:B------:R-:W0:Y:S01]  /*0010*/  S2R R9, SR_TID.X ;  /* 0x0000000000097919 */ /* 0x000e220000002100 */
[----:B------:R-:W0:Y:S01]  /*0020*/  LDCU UR4, c[0x0][0x360] ;  /* 0x00006c00ff0477ac */ /* 0x000e220008000800 */
[----:B------:R-:W0:Y:S01]  /*0030*/  S2R R0, SR_CTAID.X ;  /* 0x0000000000007919 */ /* 0x000e220000002500 */
[----:B------:R-:W1:Y:S01]  /*0040*/  LDCU UR5, c[0x0][0x398] ;  /* 0x00007300ff0577ac */ /* 0x000e620008000800 */
[----:B0-----:R-:W-:-:S05]  /*0050*/  IMAD R9, R0, UR4, R9 ;  /* 0x0000000400097c24 */ /* 0x001fca000f8e0209 */
[----:B-1----:R-:W-:-:S13]  /*0060*/  ISETP.GE.AND P0, PT, R9, UR5, PT ;  /* 0x0000000509007c0c */ /* 0x002fda000bf06270 */
[----:B------:R-:W-:Y:S05]  /*0070*/  @P0 EXIT ;  /* 0x000000000000094d */ /* 0x000fea0003800000 */
[----:B------:R-:W0:Y:S01]  /*0080*/  LDC.64 R2, c[0x0][0x380] ;  /* 0x0000e000ff027b82 */ /* 0x000e220000000a00 */
[----:B------:R-:W1:Y:S07]  /*0090*/  LDCU.64 UR4, c[0x0][0x358] ;  /* 0x00006b00ff0477ac */ /* 0x000e6e0008000a00 */
[----:B------:R-:W2:Y:S08]  /*00a0*/  LDC.64 R4, c[0x0][0x388] ;  /* 0x0000e200ff047b82 */ /* 0x000eb00000000a00 */
[----:B------:R-:W3:Y:S01]  /*00b0*/  LDC.64 R6, c[0x0][0x390] ;  /* 0x0000e400ff067b82 */ /* 0x000ee20000000a00 */
[----:B0-----:R-:W-:-:S06]  /*00c0*/  IMAD.WIDE R2, R9, 0x4, R2 ;  /* 0x0000000409027825 */ /* 0x001fcc00078e0202 */
[----:B-1----:R-:W4:Y:S01]  /*00d0*/  LDG.E R2, desc[UR4][R2.64] ;  /* 0x0000000402027981 */ /* 0x002f22000c1e1900 */
[----:B--2---:R-:W-:-:S06]  /*00e0*/  IMAD.WIDE R4, R9, 0x4, R4 ;  /* 0x0000000409047825 */ /* 0x004fcc00078e0204 */
[----:B------:R-:W4:Y:S01]  /*00f0*/  LDG.E R5, desc[UR4][R4.64] ;  /* 0x0000000404057981 */ /* 0x000f22000c1e1900 */
[----:B---3--:R-:W-:Y:S01]  /*0100*/  IMAD.WIDE R6, R9, 0x4, R6 ;  /* 0x0000000409067825 */ /* 0x008fe200078e0206 */
[----:B----4-:R-:W-:-:S05]  /*0110*/  IADD3 R9, PT, PT, R2, R5, RZ ;  /* 0x0000000502097210 */ /* 0x010fca0007ffe0ff */
[----:B------:R-:W-:Y:S01]  /*0120*/  STG.E desc[UR4][R6.64], R9 ;  /* 0x0000000906007986 */ /* 0x000fe2000c101904 */
[----:B------:R-:W-:Y:S05]  /*0130*/  EXIT ;  /* 0x000000000000794d */ /* 0x000fea0003800000 */
.L_x_0:
[----:B------:R-:W-:-:S00]  /*0140*/  BRA `(.L_x_0) ;  /* 0xfffffffc00fc7947 */ /* 0x000fc0000383ffff */
[----:B------:R-:W-:-:S00]  /*0150*/  NOP ;  /* 0x0000000000007918 */ /* 0x000fc00000000000 */
        /* <DEDUP_REMOVED lines=10> */
.L_x_1:


//--------------------- .nv.shared.reserved.0     --------------------------
	.section	.nv.shared.reserved.0,"aw",@nobits
	.weak		__nv_reservedSMEM_offset_0_alias
	.size		__nv_reservedSMEM_offset_0_alias, 0, 64
	.other		__nv_reservedSMEM_offset_0_alias,@"STO_CUDA_RESERVED_SHARED STV_DEFAULT"
__nv_reservedSMEM_offset_0_alias:
	.zero		0
	.zero		64


//--------------------- .nv.constant0._Z9vectorAddPKiS0_Pii --------------------------
	.section	.nv.constant0._Z9vectorAddPKiS0_Pii,"a",@progbits
	.sectionflags	@""
	.align	4
.nv.constant0._Z9vectorAddPKiS0_Pii:
	.zero		924


//--------------------- SYMBOLS --------------------------

	.type		.nv.reservedSmem.offset0,@object
	.size		.nv.reservedSmem.offset0,0x4
